//
// Generated by NVIDIA NVVM Compiler
//
// Compiler Build ID: CL-36424714
// Cuda compilation tools, release 13.0, V13.0.88
// Based on NVVM 20.0.0
//

.version 9.0
.target sm_100
.address_size 64

	// .globl	_Z11kernelCountPiS_ii
// _ZZ11getMaxOnGpuPKiiPiE11particalMax has been demoted

.visible .entry _Z11kernelCountPiS_ii(
	.param .u64 .ptr .align 1 _Z11kernelCountPiS_ii_param_0,
	.param .u64 .ptr .align 1 _Z11kernelCountPiS_ii_param_1,
	.param .u32 _Z11kernelCountPiS_ii_param_2,
	.param .u32 _Z11kernelCountPiS_ii_param_3
)
{
	.reg .pred 	%p<2>;
	.reg .b32 	%r<16>;
	.reg .b64 	%rd<9>;

	ld.param.u64 	%rd1, [_Z11kernelCountPiS_ii_param_0];
	ld.param.u64 	%rd2, [_Z11kernelCountPiS_ii_param_1];
	ld.param.u32 	%r3, [_Z11kernelCountPiS_ii_param_2];
	ld.param.u32 	%r2, [_Z11kernelCountPiS_ii_param_3];
	mov.u32 	%r4, %tid.x;
	mov.u32 	%r5, %ntid.x;
	mov.u32 	%r6, %ctaid.x;
	mad.lo.s32 	%r1, %r5, %r6, %r4;
	setp.ge.s32 	%p1, %r1, %r3;
	@%p1 bra 	$L__BB0_2;
	cvta.to.global.u64 	%rd3, %rd1;
	cvta.to.global.u64 	%rd4, %rd2;
	mul.wide.s32 	%rd5, %r1, 4;
	add.s64 	%rd6, %rd3, %rd5;
	ld.global.u32 	%r7, [%rd6];
	div.s32 	%r8, %r7, %r2;
	mul.hi.s32 	%r9, %r8, 1717986919;
	shr.u32 	%r10, %r9, 31;
	shr.s32 	%r11, %r9, 2;
	add.s32 	%r12, %r11, %r10;
	mul.lo.s32 	%r13, %r12, 10;
	sub.s32 	%r14, %r8, %r13;
	mul.wide.s32 	%rd7, %r14, 4;
	add.s64 	%rd8, %rd4, %rd7;
	atom.global.add.u32 	%r15, [%rd8], 1;
$L__BB0_2:
	ret;

}
	// .globl	_Z11getMaxOnGpuPKiiPi
.visible .entry _Z11getMaxOnGpuPKiiPi(
	.param .u64 .ptr .align 1 _Z11getMaxOnGpuPKiiPi_param_0,
	.param .u32 _Z11getMaxOnGpuPKiiPi_param_1,
	.param .u64 .ptr .align 1 _Z11getMaxOnGpuPKiiPi_param_2
)
{
	.reg .pred 	%p<12>;
	.reg .b32 	%r<73>;
	.reg .b64 	%rd<15>;
	// demoted variable
	.shared .align 4 .b8 _ZZ11getMaxOnGpuPKiiPiE11particalMax[4096];
	ld.param.u64 	%rd3, [_Z11getMaxOnGpuPKiiPi_param_0];
	ld.param.u32 	%r30, [_Z11getMaxOnGpuPKiiPi_param_1];
	ld.param.u64 	%rd2, [_Z11getMaxOnGpuPKiiPi_param_2];
	cvta.to.global.u64 	%rd1, %rd3;
	mov.u32 	%r1, %tid.x;
	mov.u32 	%r2, %ctaid.x;
	shl.b32 	%r32, %r2, 10;
	or.b32  	%r66, %r32, %r1;
	mov.u32 	%r33, %nctaid.x;
	shl.b32 	%r4, %r33, 10;
	setp.ge.s32 	%p1, %r66, %r30;
	mov.b32 	%r71, 0;
	@%p1 bra 	$L__BB1_7;
	add.s32 	%r36, %r66, %r4;
	max.s32 	%r37, %r30, %r36;
	setp.lt.s32 	%p2, %r36, %r30;
	selp.u32 	%r38, 1, 0, %p2;
	add.s32 	%r39, %r36, %r38;
	sub.s32 	%r40, %r37, %r39;
	div.u32 	%r41, %r40, %r4;
	add.s32 	%r42, %r41, %r38;
	add.s32 	%r5, %r42, 1;
	and.b32  	%r6, %r5, 3;
	setp.lt.u32 	%p3, %r42, 3;
	mov.b32 	%r71, 0;
	@%p3 bra 	$L__BB1_4;
	and.b32  	%r44, %r5, -4;
	neg.s32 	%r62, %r44;
	mov.b32 	%r71, 0;
	mul.wide.s32 	%rd6, %r4, 4;
$L__BB1_3:
	mul.wide.s32 	%rd4, %r66, 4;
	add.s64 	%rd5, %rd1, %rd4;
	ld.global.u32 	%r45, [%rd5];
	add.s32 	%r46, %r45, %r71;
	add.s32 	%r47, %r66, %r4;
	add.s64 	%rd7, %rd5, %rd6;
	ld.global.u32 	%r48, [%rd7];
	add.s32 	%r49, %r48, %r46;
	add.s32 	%r50, %r47, %r4;
	add.s64 	%rd8, %rd7, %rd6;
	ld.global.u32 	%r51, [%rd8];
	add.s32 	%r52, %r51, %r49;
	add.s32 	%r53, %r50, %r4;
	add.s64 	%rd9, %rd8, %rd6;
	ld.global.u32 	%r54, [%rd9];
	add.s32 	%r71, %r54, %r52;
	add.s32 	%r66, %r53, %r4;
	add.s32 	%r62, %r62, 4;
	setp.ne.s32 	%p4, %r62, 0;
	@%p4 bra 	$L__BB1_3;
$L__BB1_4:
	setp.eq.s32 	%p5, %r6, 0;
	@%p5 bra 	$L__BB1_7;
	neg.s32 	%r68, %r6;
$L__BB1_6:
	.pragma "nounroll";
	mul.wide.s32 	%rd10, %r66, 4;
	add.s64 	%rd11, %rd1, %rd10;
	ld.global.u32 	%r55, [%rd11];
	add.s32 	%r71, %r55, %r71;
	add.s32 	%r66, %r66, %r4;
	add.s32 	%r68, %r68, 1;
	setp.ne.s32 	%p6, %r68, 0;
	@%p6 bra 	$L__BB1_6;
$L__BB1_7:
	shl.b32 	%r56, %r1, 2;
	mov.u32 	%r57, _ZZ11getMaxOnGpuPKiiPiE11particalMax;
	add.s32 	%r25, %r57, %r56;
	st.shared.u32 	[%r25], %r71;
	bar.sync 	0;
	mov.u32 	%r72, %ntid.x;
	setp.lt.u32 	%p7, %r72, 2;
	@%p7 bra 	$L__BB1_12;
$L__BB1_8:
	mov.u32 	%r27, %r72;
	shr.u32 	%r72, %r27, 1;
	setp.ge.u32 	%p8, %r1, %r72;
	@%p8 bra 	$L__BB1_11;
	ld.shared.u32 	%r58, [%r25];
	shl.b32 	%r59, %r72, 2;
	add.s32 	%r60, %r25, %r59;
	ld.shared.u32 	%r29, [%r60];
	setp.ge.s32 	%p9, %r58, %r29;
	@%p9 bra 	$L__BB1_11;
	st.shared.u32 	[%r25], %r29;
$L__BB1_11:
	bar.sync 	0;
	setp.gt.u32 	%p10, %r27, 3;
	@%p10 bra 	$L__BB1_8;
$L__BB1_12:
	setp.ne.s32 	%p11, %r1, 0;
	@%p11 bra 	$L__BB1_14;
	ld.shared.u32 	%r61, [_ZZ11getMaxOnGpuPKiiPiE11particalMax];
	cvta.to.global.u64 	%rd12, %rd2;
	mul.wide.u32 	%rd13, %r2, 4;
	add.s64 	%rd14, %rd12, %rd13;
	st.global.u32 	[%rd14], %r61;
$L__BB1_14:
	ret;

}
	// .globl	_Z12kernelOutputPiS_i
.visible .entry _Z12kernelOutputPiS_i(
	.param .u64 .ptr .align 1 _Z12kernelOutputPiS_i_param_0,
	.param .u64 .ptr .align 1 _Z12kernelOutputPiS_i_param_1,
	.param .u32 _Z12kernelOutputPiS_i_param_2
)
{
	.reg .pred 	%p<2>;
	.reg .b32 	%r<7>;
	.reg .b64 	%rd<8>;

	ld.param.u64 	%rd1, [_Z12kernelOutputPiS_i_param_0];
	ld.param.u64 	%rd2, [_Z12kernelOutputPiS_i_param_1];
	ld.param.u32 	%r2, [_Z12kernelOutputPiS_i_param_2];
	mov.u32 	%r3, %tid.x;
	mov.u32 	%r4, %ctaid.x;
	mov.u32 	%r5, %ntid.x;
	mad.lo.s32 	%r1, %r4, %r5, %r3;
	setp.ge.s32 	%p1, %r1, %r2;
	@%p1 bra 	$L__BB2_2;
	cvta.to.global.u64 	%rd3, %rd2;
	cvta.to.global.u64 	%rd4, %rd1;
	mul.wide.s32 	%rd5, %r1, 4;
	add.s64 	%rd6, %rd3, %rd5;
	ld.global.u32 	%r6, [%rd6];
	add.s64 	%rd7, %rd4, %rd5;
	st.global.u32 	[%rd7], %r6;
$L__BB2_2:
	ret;

}


// ===== COMPILED SASS (sm_100) =====

	.target	sm_100

	.elftype	@"ET_EXEC"


//--------------------- .note.nv.tkinfo           --------------------------
	.section	.note.nv.tkinfo,"",@"SHT_NOTE"
	.sectionflags	@"SHF_NOTE_NV_TKINFO"
	.tkinfo
        /*0018*/ 	.word	0x00000002
        /*0030*/ 	.string	""
        /*0030*/ 	.string	"ptxas"
        /*0030*/ 	.string	"Cuda compilation tools, release 13.0, V13.0.88"
        /*0030*/ 	.string	"Build cuda_13.0.r13.0/compiler.36424714_0"
        /*0030*/ 	.string	"-arch sm_100 -m 64 "



//--------------------- .note.nv.cuinfo           --------------------------
	.section	.note.nv.cuinfo,"",@"SHT_NOTE"
	.sectionflags	@"SHF_NOTE_NV_CUINFO"
        /*0018*/ 	.short	0x0002
        /*001a*/ 	.short	0x0064
        /*001c*/ 	.short	0x0082
	.zero		2


//--------------------- .nv.info                  --------------------------
	.section	.nv.info,"",@"SHT_CUDA_INFO"
	.align	4


	//----- nvinfo : EIATTR_REGCOUNT
	.align		4
        /*0000*/ 	.byte	0x04, 0x2f
        /*0002*/ 	.short	(.L_1 - .L_0)
	.align		4
.L_0:
        /*0004*/ 	.word	index@(_Z11kernelCountPiS_ii)
        /*0008*/ 	.word	0x0000000e


	//----- nvinfo : EIATTR_FRAME_SIZE
	.align		4
.L_1:
        /*000c*/ 	.byte	0x04, 0x11
        /*000e*/ 	.short	(.L_3 - .L_2)
	.align		4
.L_2:
        /*0010*/ 	.word	index@(_Z11kernelCountPiS_ii)
        /*0014*/ 	.word	0x00000000


	//----- nvinfo : EIATTR_REGCOUNT
	.align		4
.L_3:
        /*0018*/ 	.byte	0x04, 0x2f
        /*001a*/ 	.short	(.L_5 - .L_4)
	.align		4
.L_4:
        /*001c*/ 	.word	index@(_Z11getMaxOnGpuPKiiPi)
        /*0020*/ 	.word	0x00000020


	//----- nvinfo : EIATTR_FRAME_SIZE
	.align		4
.L_5:
        /*0024*/ 	.byte	0x04, 0x11
        /*0026*/ 	.short	(.L_7 - .L_6)
	.align		4
.L_6:
        /*0028*/ 	.word	index@(_Z11getMaxOnGpuPKiiPi)
        /*002c*/ 	.word	0x00000000


	//----- nvinfo : EIATTR_REGCOUNT
	.align		4
.L_7:
        /*0030*/ 	.byte	0x04, 0x2f
        /*0032*/ 	.short	(.L_9 - .L_8)
	.align		4
.L_8:
        /*0034*/ 	.word	index@(_Z12kernelOutputPiS_i)
        /*0038*/ 	.word	0x0000000a


	//----- nvinfo : EIATTR_FRAME_SIZE
	.align		4
.L_9:
        /*003c*/ 	.byte	0x04, 0x11
        /*003e*/ 	.short	(.L_11 - .L_10)
	.align		4
.L_10:
        /*0040*/ 	.word	index@(_Z12kernelOutputPiS_i)
        /*0044*/ 	.word	0x00000000


	//----- nvinfo : EIATTR_MIN_STACK_SIZE
	.align		4
.L_11:
        /*0048*/ 	.byte	0x04, 0x12
        /*004a*/ 	.short	(.L_13 - .L_12)
	.align		4
.L_12:
        /*004c*/ 	.word	index@(_Z12kernelOutputPiS_i)
        /*0050*/ 	.word	0x00000000


	//----- nvinfo : EIATTR_MIN_STACK_SIZE
	.align		4
.L_13:
        /*0054*/ 	.byte	0x04, 0x12
        /*0056*/ 	.short	(.L_15 - .L_14)
	.align		4
.L_14:
        /*0058*/ 	.word	index@(_Z11getMaxOnGpuPKiiPi)
        /*005c*/ 	.word	0x00000000


	//----- nvinfo : EIATTR_MIN_STACK_SIZE
	.align		4
.L_15:
        /*0060*/ 	.byte	0x04, 0x12
        /*0062*/ 	.short	(.L_17 - .L_16)
	.align		4
.L_16:
        /*0064*/ 	.word	index@(_Z11kernelCountPiS_ii)
        /*0068*/ 	.word	0x00000000
.L_17:


//--------------------- .nv.compat                --------------------------
	.section	.nv.compat,"",@"SHT_CUDA_COMPAT_INFO"
	.align	4
        /*0000*/ 	.byte	0x02, 0x09, 0x00, 0x00, 0x02, 0x02, 0x01, 0x00, 0x02, 0x05, 0x05, 0x00, 0x03, 0x07, 0x01, 0x01
        /*0010*/ 	.byte	0x02, 0x03, 0x00, 0x00, 0x02, 0x06, 0x01, 0x00, 0x04, 0x0b, 0x08, 0x00, 0x09, 0x00, 0x00, 0x00
        /*0020*/ 	.byte	0x00, 0x00, 0x00, 0x00


//--------------------- .nv.info._Z12kernelOutputPiS_i --------------------------
	.section	.nv.info._Z12kernelOutputPiS_i,"",@"SHT_CUDA_INFO"
	.sectionflags	@""
	.align	4


	//----- nvinfo : EIATTR_CUDA_API_VERSION
	.align		4
        /*0000*/ 	.byte	0x04, 0x37
        /*0002*/ 	.short	(.L_19 - .L_18)
.L_18:
        /*0004*/ 	.word	0x00000082


	//----- nvinfo : EIATTR_KPARAM_INFO
	.align		4
.L_19:
        /*0008*/ 	.byte	0x04, 0x17
        /*000a*/ 	.short	(.L_21 - .L_20)
.L_20:
        /*000c*/ 	.word	0x00000000
        /*0010*/ 	.short	0x0002
        /*0012*/ 	.short	0x0010
        /*0014*/ 	.byte	0x00, 0xf0, 0x11, 0x00


	//----- nvinfo : EIATTR_KPARAM_INFO
	.align		4
.L_21:
        /*0018*/ 	.byte	0x04, 0x17
        /*001a*/ 	.short	(.L_23 - .L_22)
.L_22:
        /*001c*/ 	.word	0x00000000
        /*0020*/ 	.short	0x0001
        /*0022*/ 	.short	0x0008
        /*0024*/ 	.byte	0x00, 0xf5, 0x21, 0x00


	//----- nvinfo : EIATTR_KPARAM_INFO
	.align		4
.L_23:
        /*0028*/ 	.byte	0x04, 0x17
        /*002a*/ 	.short	(.L_25 - .L_24)
.L_24:
        /*002c*/ 	.word	0x00000000
        /*0030*/ 	.short	0x0000
        /*0032*/ 	.short	0x0000
        /*0034*/ 	.byte	0x00, 0xf5, 0x21, 0x00


	//----- nvinfo : EIATTR_SPARSE_MMA_MASK
	.align		4
.L_25:
        /*0038*/ 	.byte	0x03, 0x50
        /*003a*/ 	.short	0x0000


	//----- nvinfo : EIATTR_MAXREG_COUNT
	.align		4
        /*003c*/ 	.byte	0x03, 0x1b
        /*003e*/ 	.short	0x00ff


	//----- nvinfo : EIATTR_MERCURY_ISA_VERSION
	.align		4
        /*0040*/ 	.byte	0x03, 0x5f
        /*0042*/ 	.short	0x0101


	//----- nvinfo : EIATTR_VRC_CTA_INIT_COUNT
	.align		4
        /*0044*/ 	.byte	0x02, 0x4a
	.zero		1
	.zero		1


	//----- nvinfo : EIATTR_EXIT_INSTR_OFFSETS
	.align		4
        /*0048*/ 	.byte	0x04, 0x1c
        /*004a*/ 	.short	(.L_27 - .L_26)


	//   ....[0]....
.L_26:
        /*004c*/ 	.word	0x00000070


	//   ....[1]....
        /*0050*/ 	.word	0x000000f0


	//----- nvinfo : EIATTR_CBANK_PARAM_SIZE
	.align		4
.L_27:
        /*0054*/ 	.byte	0x03, 0x19
        /*0056*/ 	.short	0x0014


	//----- nvinfo : EIATTR_PARAM_CBANK
	.align		4
        /*0058*/ 	.byte	0x04, 0x0a
        /*005a*/ 	.short	(.L_29 - .L_28)
	.align		4
.L_28:
        /*005c*/ 	.word	index@(.nv.constant0._Z12kernelOutputPiS_i)
        /*0060*/ 	.short	0x0380
        /*0062*/ 	.short	0x0014


	//----- nvinfo : EIATTR_SW_WAR
	.align		4
.L_29:
        /*0064*/ 	.byte	0x04, 0x36
        /*0066*/ 	.short	(.L_31 - .L_30)
.L_30:
        /*0068*/ 	.word	0x00000008
.L_31:


//--------------------- .nv.info._Z11getMaxOnGpuPKiiPi --------------------------
	.section	.nv.info._Z11getMaxOnGpuPKiiPi,"",@"SHT_CUDA_INFO"
	.sectionflags	@""
	.align	4


	//----- nvinfo : EIATTR_CUDA_API_VERSION
	.align		4
        /*0000*/ 	.byte	0x04, 0x37
        /*0002*/ 	.short	(.L_33 - .L_32)
.L_32:
        /*0004*/ 	.word	0x00000082


	//----- nvinfo : EIATTR_KPARAM_INFO
	.align		4
.L_33:
        /*0008*/ 	.byte	0x04, 0x17
        /*000a*/ 	.short	(.L_35 - .L_34)
.L_34:
        /*000c*/ 	.word	0x00000000
        /*0010*/ 	.short	0x0002
        /*0012*/ 	.short	0x0010
        /*0014*/ 	.byte	0x00, 0xf5, 0x21, 0x00


	//----- nvinfo : EIATTR_KPARAM_INFO
	.align		4
.L_35:
        /*0018*/ 	.byte	0x04, 0x17
        /*001a*/ 	.short	(.L_37 - .L_36)
.L_36:
        /*001c*/ 	.word	0x00000000
        /*0020*/ 	.short	0x0001
        /*0022*/ 	.short	0x0008
        /*0024*/ 	.byte	0x00, 0xf0, 0x11, 0x00


	//----- nvinfo : EIATTR_KPARAM_INFO
	.align		4
.L_37:
        /*0028*/ 	.byte	0x04, 0x17
        /*002a*/ 	.short	(.L_39 - .L_38)
.L_38:
        /*002c*/ 	.word	0x00000000
        /*0030*/ 	.short	0x0000
        /*0032*/ 	.short	0x0000
        /*0034*/ 	.byte	0x00, 0xf5, 0x21, 0x00


	//----- nvinfo : EIATTR_SPARSE_MMA_MASK
	.align		4
.L_39:
        /*0038*/ 	.byte	0x03, 0x50
        /*003a*/ 	.short	0x0000


	//----- nvinfo : EIATTR_MAXREG_COUNT
	.align		4
        /*003c*/ 	.byte	0x03, 0x1b
        /*003e*/ 	.short	0x00ff


	//----- nvinfo : EIATTR_NUM_BARRIERS
	.align		4
        /*0040*/ 	.byte	0x02, 0x4c
        /*0042*/ 	.byte	0x01
	.zero		1


	//----- nvinfo : EIATTR_MERCURY_ISA_VERSION
	.align		4
        /*0044*/ 	.byte	0x03, 0x5f
        /*0046*/ 	.short	0x0101


	//----- nvinfo : EIATTR_VRC_CTA_INIT_COUNT
	.align		4
        /*0048*/ 	.byte	0x02, 0x4a
	.zero		1
	.zero		1


	//----- nvinfo : EIATTR_EXIT_INSTR_OFFSETS
	.align		4
        /*004c*/ 	.byte	0x04, 0x1c
        /*004e*/ 	.short	(.L_41 - .L_40)


	//   ....[0]....
.L_40:
        /*0050*/ 	.word	0x00000c70


	//   ....[1]....
        /*0054*/ 	.word	0x00000cf0


	//----- nvinfo : EIATTR_CRS_STACK_SIZE
	.align		4
.L_41:
        /*0058*/ 	.byte	0x04, 0x1e
        /*005a*/ 	.short	(.L_43 - .L_42)
.L_42:
        /*005c*/ 	.word	0x00000000


	//----- nvinfo : EIATTR_CBANK_PARAM_SIZE
	.align		4
.L_43:
        /*0060*/ 	.byte	0x03, 0x19
        /*0062*/ 	.short	0x0018


	//----- nvinfo : EIATTR_PARAM_CBANK
	.align		4
        /*0064*/ 	.byte	0x04, 0x0a
        /*0066*/ 	.short	(.L_45 - .L_44)
	.align		4
.L_44:
        /*0068*/ 	.word	index@(.nv.constant0._Z11getMaxOnGpuPKiiPi)
        /*006c*/ 	.short	0x0380
        /*006e*/ 	.short	0x0018


	//----- nvinfo : EIATTR_SW_WAR
	.align		4
.L_45:
        /*0070*/ 	.byte	0x04, 0x36
        /*0072*/ 	.short	(.L_47 - .L_46)
.L_46:
        /*0074*/ 	.word	0x00000008
.L_47:


//--------------------- .nv.info._Z11kernelCountPiS_ii --------------------------
	.section	.nv.info._Z11kernelCountPiS_ii,"",@"SHT_CUDA_INFO"
	.sectionflags	@""
	.align	4


	//----- nvinfo : EIATTR_CUDA_API_VERSION
	.align		4
        /*0000*/ 	.byte	0x04, 0x37
        /*0002*/ 	.short	(.L_49 - .L_48)
.L_48:
        /*0004*/ 	.word	0x00000082


	//----- nvinfo : EIATTR_KPARAM_INFO
	.align		4
.L_49:
        /*0008*/ 	.byte	0x04, 0x17
        /*000a*/ 	.short	(.L_51 - .L_50)
.L_50:
        /*000c*/ 	.word	0x00000000
        /*0010*/ 	.short	0x0003
        /*0012*/ 	.short	0x0014
        /*0014*/ 	.byte	0x00, 0xf0, 0x11, 0x00


	//----- nvinfo : EIATTR_KPARAM_INFO
	.align		4
.L_51:
        /*0018*/ 	.byte	0x04, 0x17
        /*001a*/ 	.short	(.L_53 - .L_52)
.L_52:
        /*001c*/ 	.word	0x00000000
        /*0020*/ 	.short	0x0002
        /*0022*/ 	.short	0x0010
        /*0024*/ 	.byte	0x00, 0xf0, 0x11, 0x00


	//----- nvinfo : EIATTR_KPARAM_INFO
	.align		4
.L_53:
        /*0028*/ 	.byte	0x04, 0x17
        /*002a*/ 	.short	(.L_55 - .L_54)
.L_54:
        /*002c*/ 	.word	0x00000000
        /*0030*/ 	.short	0x0001
        /*0032*/ 	.short	0x0008
        /*0034*/ 	.byte	0x00, 0xf5, 0x21, 0x00


	//----- nvinfo : EIATTR_KPARAM_INFO
	.align		4
.L_55:
        /*0038*/ 	.byte	0x04, 0x17
        /*003a*/ 	.short	(.L_57 - .L_56)
.L_56:
        /*003c*/ 	.word	0x00000000
        /*0040*/ 	.short	0x0000
        /*0042*/ 	.short	0x0000
        /*0044*/ 	.byte	0x00, 0xf5, 0x21, 0x00


	//----- nvinfo : EIATTR_SPARSE_MMA_MASK
	.align		4
.L_57:
        /*0048*/ 	.byte	0x03, 0x50
        /*004a*/ 	.short	0x0000


	//----- nvinfo : EIATTR_MAXREG_COUNT
	.align		4
        /*004c*/ 	.byte	0x03, 0x1b
        /*004e*/ 	.short	0x00ff


	//----- nvinfo : EIATTR_MERCURY_ISA_VERSION
	.align		4
        /*0050*/ 	.byte	0x03, 0x5f
        /*0052*/ 	.short	0x0101


	//----- nvinfo : EIATTR_VRC_CTA_INIT_COUNT
	.align		4
        /*0054*/ 	.byte	0x02, 0x4a
	.zero		1
	.zero		1


	//----- nvinfo : EIATTR_EXIT_INSTR_OFFSETS
	.align		4
        /*0058*/ 	.byte	0x04, 0x1c
        /*005a*/ 	.short	(.L_59 - .L_58)


	//   ....[0]....
.L_58:
        /*005c*/ 	.word	0x00000070


	//   ....[1]....
        /*0060*/ 	.word	0x000002c0


	//----- nvinfo : EIATTR_CBANK_PARAM_SIZE
	.align		4
.L_59:
        /*0064*/ 	.byte	0x03, 0x19
        /*0066*/ 	.short	0x0018


	//----- nvinfo : EIATTR_PARAM_CBANK
	.align		4
        /*0068*/ 	.byte	0x04, 0x0a
        /*006a*/ 	.short	(.L_61 - .L_60)
	.align		4
.L_60:
        /*006c*/ 	.word	index@(.nv.constant0._Z11kernelCountPiS_ii)
        /*0070*/ 	.short	0x0380
        /*0072*/ 	.short	0x0018


	//----- nvinfo : EIATTR_SW_WAR
	.align		4
.L_61:
        /*0074*/ 	.byte	0x04, 0x36
        /*0076*/ 	.short	(.L_63 - .L_62)
.L_62:
        /*0078*/ 	.word	0x00000008
.L_63:


//--------------------- .nv.callgraph             --------------------------
	.section	.nv.callgraph,"",@"SHT_CUDA_CALLGRAPH"
	.align	4
	.sectionentsize	8
	.align		4
        /*0000*/ 	.word	0x00000000
	.align		4
        /*0004*/ 	.word	0xffffffff
	.align		4
        /*0008*/ 	.word	0x00000000
	.align		4
        /*000c*/ 	.word	0xfffffffe
	.align		4
        /*0010*/ 	.word	0x00000000
	.align		4
        /*0014*/ 	.word	0xfffffffd
	.align		4
        /*0018*/ 	.word	0x00000000
	.align		4
        /*001c*/ 	.word	0xfffffffc


//--------------------- .text._Z12kernelOutputPiS_i --------------------------
	.section	.text._Z12kernelOutputPiS_i,"ax",@progbits
	.align	128
        .global         _Z12kernelOutputPiS_i
        .type           _Z12kernelOutputPiS_i,@function
        .size           _Z12kernelOutputPiS_i,(.L_x_19 - _Z12kernelOutputPiS_i)
        .other          _Z12kernelOutputPiS_i,@"STO_CUDA_ENTRY STV_DEFAULT"
_Z12kernelOutputPiS_i:
.text._Z12kernelOutputPiS_i:
[----:B------:R-:W-:Y:S01]  /*0000*/  LDC R1, c[0x0][0x37c] ;  /* 0x0000df00ff017b82 */ /* 0x000fe20000000800 */
[----:B------:R-:W0:Y:S07]  /*0010*/  S2R R7, SR_TID.X ;  /* 0x0000000000077919 */ /* 0x000e2e0000002100 */
[----:B------:R-:W0:Y:S01]  /*0020*/  S2UR UR4, SR_CTAID.X ;  /* 0x00000000000479c3 */ /* 0x000e220000002500 */
[----:B------:R-:W1:Y:S07]  /*0030*/  LDCU UR5, c[0x0][0x390] ;  /* 0x00007200ff0577ac */ /* 0x000e6e0008000800 */
[----:B------:R-:W0:Y:S02]  /*0040*/  LDC R0, c[0x0][0x360] ;  /* 0x0000d800ff007b82 */ /* 0x000e240000000800 */
[----:B0-----:R-:W-:-:S05]  /*0050*/  IMAD R7, R0, UR4, R7 ;  /* 0x0000000400077c24 */ /* 0x001fca000f8e0207 */
[----:B-1----:R-:W-:-:S13]  /*0060*/  ISETP.GE.AND P0, PT, R7, UR5, PT ;  /* 0x0000000507007c0c */ /* 0x002fda000bf06270 */
[----:B------:R-:W-:Y:S05]  /*0070*/  @P0 EXIT ;  /* 0x000000000000094d */ /* 0x000fea0003800000 */
[----:B------:R-:W0:Y:S01]  /*0080*/  LDC.64 R2, c[0x0][0x388] ;  /* 0x0000e200ff027b82 */ /* 0x000e220000000a00 */
[----:B------:R-:W1:Y:S07]  /*0090*/  LDCU.64 UR4, c[0x0][0x358] ;  /* 0x00006b00ff0477ac */ /* 0x000e6e0008000a00 */
[----:B------:R-:W2:Y:S01]  /*00a0*/  LDC.64 R4, c[0x0][0x380] ;  /* 0x0000e000ff047b82 */ /* 0x000ea20000000a00 */
[----:B0-----:R-:W-:-:S06]  /*00b0*/  IMAD.WIDE R2, R7, 0x4, R2 ;  /* 0x0000000407027825 */ /* 0x001fcc00078e0202 */
[----:B-1----:R-:W3:Y:S01]  /*00c0*/  LDG.E R3, desc[UR4][R2.64] ;  /* 0x0000000402037981 */ /* 0x002ee2000c1e1900 */
[----:B--2---:R-:W-:-:S05]  /*00d0*/  IMAD.WIDE R4, R7, 0x4, R4 ;  /* 0x0000000407047825 */ /* 0x004fca00078e0204 */
[----:B---3--:R-:W-:Y:S01]  /*00e0*/  STG.E desc[UR4][R4.64], R3 ;  /* 0x0000000304007986 */ /* 0x008fe2000c101904 */
[----:B------:R-:W-:Y:S05]  /*00f0*/  EXIT ;  /* 0x000000000000794d */ /* 0x000fea0003800000 */
.L_x_0:
[----:B------:R-:W-:-:S00]  /*0100*/  BRA `(.L_x_0) ;  /* 0xfffffffc00fc7947 */ /* 0x000fc0000383ffff */
[----:B------:R-:W-:-:S00]  /*0110*/  NOP ;  /* 0x0000000000007918 */ /* 0x000fc00000000000 */
        /* <DEDUP_REMOVED lines=14> */
.L_x_19:


//--------------------- .text._Z11getMaxOnGpuPKiiPi --------------------------
	.section	.text._Z11getMaxOnGpuPKiiPi,"ax",@progbits
	.align	128
        .global         _Z11getMaxOnGpuPKiiPi
        .type           _Z11getMaxOnGpuPKiiPi,@function
        .size           _Z11getMaxOnGpuPKiiPi,(.L_x_20 - _Z11getMaxOnGpuPKiiPi)
        .other          _Z11getMaxOnGpuPKiiPi,@"STO_CUDA_ENTRY STV_DEFAULT"
_Z11getMaxOnGpuPKiiPi:
.text._Z11getMaxOnGpuPKiiPi:
[----:B------:R-:W-:Y:S01]  /*0000*/  LDC R1, c[0x0][0x37c] ;  /* 0x0000df00ff017b82 */ /* 0x000fe20000000800 */
[----:B------:R-:W0:Y:S01]  /*0010*/  S2R R0, SR_CTAID.X ;  /* 0x0000000000007919 */ /* 0x000e220000002500 */
[----:B------:R-:W1:Y:S06]  /*0020*/  LDCU UR4, c[0x0][0x388] ;  /* 0x00007100ff0477ac */ /* 0x000e6c0008000800 */
[----:B------:R-:W2:Y:S01]  /*0030*/  LDC R4, c[0x0][0x370] ;  /* 0x0000dc00ff047b82 */ /* 0x000ea20000000800 */
[----:B------:R-:W-:Y:S01]  /*0040*/  BSSY.RECONVERGENT B2, `(.L_x_1) ;  /* 0x00000a8000027945 */ /* 0x000fe20003800200 */
[----:B------:R-:W3:Y:S01]  /*0050*/  S2R R2, SR_TID.X ;  /* 0x0000000000027919 */ /* 0x000ee20000002100 */
[----:B------:R-:W4:Y:S01]  /*0060*/  LDCU.64 UR6, c[0x0][0x358] ;  /* 0x00006b00ff0677ac */ /* 0x000f220008000a00 */
[----:B------:R-:W-:-:S02]  /*0070*/  IMAD.MOV.U32 R7, RZ, RZ, RZ ;  /* 0x000000ffff077224 */ /* 0x000fc400078e00ff */
[----:B0-----:R-:W-:-:S05]  /*0080*/  IMAD.SHL.U32 R3, R0, 0x400, RZ ;  /* 0x0000040000037824 */ /* 0x001fca00078e00ff */
[----:B---3--:R-:W-:-:S04]  /*0090*/  LOP3.LUT R5, R3, R2, RZ, 0xfc, !PT ;  /* 0x0000000203057212 */ /* 0x008fc800078efcff */
[----:B-1----:R-:W-:-:S13]  /*00a0*/  ISETP.GE.AND P0, PT, R5, UR4, PT ;  /* 0x0000000405007c0c */ /* 0x002fda000bf06270 */
[----:B--2-4-:R-:W-:Y:S05]  /*00b0*/  @P0 BRA `(.L_x_2) ;  /* 0x0000000800800947 */ /* 0x014fea0003800000 */
[----:B------:R-:W-:Y:S01]  /*00c0*/  IMAD.SHL.U32 R4, R4, 0x400, RZ ;  /* 0x0000040004047824 */ /* 0x000fe200078e00ff */
[----:B------:R-:W-:Y:S03]  /*00d0*/  BSSY.RECONVERGENT B1, `(.L_x_3) ;  /* 0x0000093000017945 */ /* 0x000fe60003800200 */
[----:B------:R-:W0:Y:S01]  /*00e0*/  I2F.U32.RP R10, R4 ;  /* 0x00000004000a7306 */ /* 0x000e220000209000 */
[C---:B------:R-:W-:Y:S01]  /*00f0*/  IMAD.IADD R3, R4.reuse, 0x1, R5 ;  /* 0x0000000104037824 */ /* 0x040fe200078e0205 */
[----:B------:R-:W-:Y:S01]  /*0100*/  ISETP.NE.U32.AND P2, PT, R4, RZ, PT ;  /* 0x000000ff0400720c */ /* 0x000fe20003f45070 */
[----:B------:R-:W-:-:S03]  /*0110*/  IMAD.MOV R11, RZ, RZ, -R4 ;  /* 0x000000ffff0b7224 */ /* 0x000fc600078e0a04 */
[C---:B------:R-:W-:Y:S02]  /*0120*/  ISETP.GE.AND P0, PT, R3.reuse, UR4, PT ;  /* 0x0000000403007c0c */ /* 0x040fe4000bf06270 */
[----:B------:R-:W-:Y:S02]  /*0130*/  VIMNMX R8, PT, PT, R3, UR4, !PT ;  /* 0x0000000403087c48 */ /* 0x000fe4000ffe0100 */
[----:B------:R-:W-:-:S04]  /*0140*/  SEL R9, RZ, 0x1, P0 ;  /* 0x00000001ff097807 */ /* 0x000fc80000000000 */
[----:B------:R-:W-:Y:S01]  /*0150*/  IADD3 R3, PT, PT, R8, -R3, -R9 ;  /* 0x8000000308037210 */ /* 0x000fe20007ffe809 */
[----:B0-----:R-:W0:Y:S02]  /*0160*/  MUFU.RCP R10, R10 ;  /* 0x0000000a000a7308 */ /* 0x001e240000001000 */
[----:B0-----:R-:W-:-:S06]  /*0170*/  VIADD R6, R10, 0xffffffe ;  /* 0x0ffffffe0a067836 */ /* 0x001fcc0000000000 */
[----:B------:R0:W1:Y:S02]  /*0180*/  F2I.FTZ.U32.TRUNC.NTZ R7, R6 ;  /* 0x0000000600077305 */ /* 0x000064000021f000 */
[----:B0-----:R-:W-:Y:S02]  /*0190*/  IMAD.MOV.U32 R6, RZ, RZ, RZ ;  /* 0x000000ffff067224 */ /* 0x001fe400078e00ff */
[----:B-1----:R-:W-:-:S04]  /*01a0*/  IMAD R11, R11, R7, RZ ;  /* 0x000000070b0b7224 */ /* 0x002fc800078e02ff */
[----:B------:R-:W-:-:S04]  /*01b0*/  IMAD.HI.U32 R10, R7, R11, R6 ;  /* 0x0000000b070a7227 */ /* 0x000fc800078e0006 */
[----:B------:R-:W-:Y:S02]  /*01c0*/  IMAD.MOV.U32 R7, RZ, RZ, RZ ;  /* 0x000000ffff077224 */ /* 0x000fe400078e00ff */
[----:B------:R-:W-:-:S04]  /*01d0*/  IMAD.HI.U32 R10, R10, R3, RZ ;  /* 0x000000030a0a7227 */ /* 0x000fc800078e00ff */
[----:B------:R-:W-:-:S04]  /*01e0*/  IMAD.MOV R6, RZ, RZ, -R10 ;  /* 0x000000ffff067224 */ /* 0x000fc800078e0a0a */
[----:B------:R-:W-:-:S05]  /*01f0*/  IMAD R3, R4, R6, R3 ;  /* 0x0000000604037224 */ /* 0x000fca00078e0203 */
[----:B------:R-:W-:-:S13]  /*0200*/  ISETP.GE.U32.AND P0, PT, R3, R4, PT ;  /* 0x000000040300720c */ /* 0x000fda0003f06070 */
[----:B------:R-:W-:Y:S01]  /*0210*/  @P0 IMAD.IADD R3, R3, 0x1, -R4 ;  /* 0x0000000103030824 */ /* 0x000fe200078e0a04 */
[----:B------:R-:W-:-:S04]  /*0220*/  @P0 IADD3 R10, PT, PT, R10, 0x1, RZ ;  /* 0x000000010a0a0810 */ /* 0x000fc80007ffe0ff */
[----:B------:R-:W-:-:S13]  /*0230*/  ISETP.GE.U32.AND P1, PT, R3, R4, PT ;  /* 0x000000040300720c */ /* 0x000fda0003f26070 */
[----:B------:R-:W-:Y:S01]  /*0240*/  @P1 VIADD R10, R10, 0x1 ;  /* 0x000000010a0a1836 */ /* 0x000fe20000000000 */
[----:B------:R-:W-:-:S05]  /*0250*/  @!P2 LOP3.LUT R10, RZ, R4, RZ, 0x33, !PT ;  /* 0x00000004ff0aa212 */ /* 0x000fca00078e33ff */
[----:B------:R-:W-:-:S04]  /*0260*/  IMAD.IADD R9, R9, 0x1, R10 ;  /* 0x0000000109097824 */ /* 0x000fc800078e020a */
[C---:B------:R-:W-:Y:S01]  /*0270*/  VIADD R3, R9.reuse, 0x1 ;  /* 0x0000000109037836 */ /* 0x040fe20000000000 */
[----:B------:R-:W-:-:S04]  /*0280*/  ISETP.GE.U32.AND P0, PT, R9, 0x3, PT ;  /* 0x000000030900780c */ /* 0x000fc80003f06070 */
[----:B------:R-:W-:-:S09]  /*0290*/  LOP3.LUT R6, R3, 0x3, RZ, 0xc0, !PT ;  /* 0x0000000303067812 */ /* 0x000fd200078ec0ff */
[----:B------:R-:W-:Y:S05]  /*02a0*/  @!P0 BRA `(.L_x_4) ;  /* 0x0000000400d48947 */ /* 0x000fea0003800000 */
[----:B------:R-:W-:Y:S01]  /*02b0*/  LOP3.LUT R3, R3, 0xfffffffc, RZ, 0xc0, !PT ;  /* 0xfffffffc03037812 */ /* 0x000fe200078ec0ff */
[----:B------:R-:W-:Y:S01]  /*02c0*/  BSSY.RELIABLE B0, `(.L_x_5) ;  /* 0x0000063000007945 */ /* 0x000fe20003800100 */
[----:B------:R-:W-:-:S03]  /*02d0*/  IMAD.MOV.U32 R7, RZ, RZ, RZ ;  /* 0x000000ffff077224 */ /* 0x000fc600078e00ff */
[----:B------:R-:W-:-:S05]  /*02e0*/  IMAD.MOV R3, RZ, RZ, -R3 ;  /* 0x000000ffff037224 */ /* 0x000fca00078e0a03 */
[----:B------:R-:W-:-:S13]  /*02f0*/  ISETP.GE.AND P0, PT, R3, RZ, PT ;  /* 0x000000ff0300720c */ /* 0x000fda0003f06270 */
[----:B------:R-:W-:Y:S05]  /*0300*/  @P0 BRA `(.L_x_6) ;  /* 0x0000000400780947 */ /* 0x000fea0003800000 */
[----:B------:R-:W-:Y:S01]  /*0310*/  IADD3 R8, PT, PT, -R3, RZ, RZ ;  /* 0x000000ff03087210 */ /* 0x000fe20007ffe1ff */
[----:B------:R-:W-:Y:S01]  /*0320*/  BSSY.RECONVERGENT B3, `(.L_x_7) ;  /* 0x0000039000037945 */ /* 0x000fe20003800200 */
[----:B------:R-:W-:Y:S02]  /*0330*/  PLOP3.LUT P0, PT, PT, PT, PT, 0x80, 0x8 ;  /* 0x000000000008781c */ /* 0x000fe40003f0f070 */
[----:B------:R-:W-:-:S13]  /*0340*/  ISETP.GT.AND P1, PT, R8, 0xc, PT ;  /* 0x0000000c0800780c */ /* 0x000fda0003f24270 */
[----:B------:R-:W-:Y:S05]  /*0350*/  @!P1 BRA `(.L_x_8) ;  /* 0x0000000000d49947 */ /* 0x000fea0003800000 */
[----:B------:R-:W-:-:S13]  /*0360*/  PLOP3.LUT P0, PT, PT, PT, PT, 0x8, 0x80 ;  /* 0x000000000080781c */ /* 0x000fda0003f0e170 */
.L_x_9:
[----:B------:R-:W0:Y:S01]  /*0370*/  LDC.64 R18, c[0x0][0x380] ;  /* 0x0000e000ff127b82 */ /* 0x000e220000000a00 */
[----:B------:R-:W-:-:S04]  /*0380*/  IADD3 R11, PT, PT, R4, R5, R4 ;  /* 0x00000005040b7210 */ /* 0x000fc80007ffe004 */
[----:B------:R-:W-:Y:S01]  /*0390*/  IADD3 R11, PT, PT, R4, R11, R4 ;  /* 0x0000000b040b7210 */ /* 0x000fe20007ffe004 */
[----:B0-----:R-:W-:-:S03]  /*03a0*/  IMAD.WIDE R8, R5, 0x4, R18 ;  /* 0x0000000405087825 */ /* 0x001fc600078e0212 */
[----:B------:R-:W-:Y:S01]  /*03b0*/  IADD3 R5, PT, PT, R4, R11, R4 ;  /* 0x0000000b04057210 */ /* 0x000fe20007ffe004 */
[----:B------:R-:W-:-:S03]  /*03c0*/  IMAD.WIDE R24, R11, 0x4, R18 ;  /* 0x000000040b187825 */ /* 0x000fc600078e0212 */
[C---:B------:R-:W-:Y:S01]  /*03d0*/  IADD3 R5, PT, PT, R4.reuse, R5, R4 ;  /* 0x0000000504057210 */ /* 0x040fe20007ffe004 */
[C---:B------:R-:W-:Y:S02]  /*03e0*/  IMAD.WIDE R12, R4.reuse, 0x4, R8 ;  /* 0x00000004040c7825 */ /* 0x040fe400078e0208 */
[----:B------:R-:W2:Y:S02]  /*03f0*/  LDG.E R8, desc[UR6][R8.64] ;  /* 0x0000000608087981 */ /* 0x000ea4000c1e1900 */
[C---:B------:R-:W-:Y:S02]  /*0400*/  IMAD.WIDE R20, R4.reuse, 0x4, R24 ;  /* 0x0000000404147825 */ /* 0x040fe400078e0218 */
[----:B------:R-:W3:Y:S02]  /*0410*/  LDG.E R24, desc[UR6][R24.64] ;  /* 0x0000000618187981 */ /* 0x000ee4000c1e1900 */
[----:B------:R-:W-:-:S04]  /*0420*/  IMAD.WIDE R28, R4, 0x4, R12 ;  /* 0x00000004041c7825 */ /* 0x000fc800078e020c */
[----:B------:R-:W-:Y:S01]  /*0430*/  IMAD.WIDE R16, R5, 0x4, R18 ;  /* 0x0000000405107825 */ /* 0x000fe200078e0212 */
[C---:B------:R-:W-:Y:S01]  /*0440*/  IADD3 R5, PT, PT, R4.reuse, R5, R4 ;  /* 0x0000000504057210 */ /* 0x040fe20007ffe004 */
[----:B------:R0:W2:Y:S02]  /*0450*/  LDG.E R9, desc[UR6][R12.64] ;  /* 0x000000060c097981 */ /* 0x0000a4000c1e1900 */
[C---:B------:R-:W-:Y:S01]  /*0460*/  IMAD.WIDE R22, R4.reuse, 0x4, R28 ;  /* 0x0000000404167825 */ /* 0x040fe200078e021c */
[C---:B------:R-:W-:Y:S01]  /*0470*/  IADD3 R5, PT, PT, R4.reuse, R5, R4 ;  /* 0x0000000504057210 */ /* 0x040fe20007ffe004 */
[----:B------:R-:W4:Y:S02]  /*0480*/  LDG.E R26, desc[UR6][R28.64] ;  /* 0x000000061c1a7981 */ /* 0x000f24000c1e1900 */
[C---:B------:R-:W-:Y:S02]  /*0490*/  IMAD.WIDE R10, R4.reuse, 0x4, R20 ;  /* 0x00000004040a7825 */ /* 0x040fe400078e0214 */
[----:B------:R1:W4:Y:S02]  /*04a0*/  LDG.E R25, desc[UR6][R22.64] ;  /* 0x0000000616197981 */ /* 0x000324000c1e1900 */
[----:B------:R-:W-:-:S02]  /*04b0*/  IMAD.WIDE R14, R4, 0x4, R16 ;  /* 0x00000004040e7825 */ /* 0x000fc400078e0210 */
[----:B------:R-:W3:Y:S02]  /*04c0*/  LDG.E R21, desc[UR6][R20.64] ;  /* 0x0000000614157981 */ /* 0x000ee4000c1e1900 */
[----:B------:R-:W-:Y:S02]  /*04d0*/  IMAD.WIDE R18, R5, 0x4, R18 ;  /* 0x0000000405127825 */ /* 0x000fe400078e0212 */
[----:B------:R-:W5:Y:S02]  /*04e0*/  LDG.E R16, desc[UR6][R16.64] ;  /* 0x0000000610107981 */ /* 0x000f64000c1e1900 */
[C---:B0-----:R-:W-:Y:S02]  /*04f0*/  IMAD.WIDE R12, R4.reuse, 0x4, R10 ;  /* 0x00000004040c7825 */ /* 0x041fe400078e020a */
[----:B------:R-:W5:Y:S04]  /*0500*/  LDG.E R27, desc[UR6][R14.64] ;  /* 0x000000060e1b7981 */ /* 0x000f68000c1e1900 */
[----:B------:R0:W5:Y:S01]  /*0510*/  LDG.E R20, desc[UR6][R10.64] ;  /* 0x000000060a147981 */ /* 0x000162000c1e1900 */
[----:B-1----:R-:W-:-:S03]  /*0520*/  IMAD.WIDE R22, R4, 0x4, R18 ;  /* 0x0000000404167825 */ /* 0x002fc600078e0212 */
[----:B------:R-:W5:Y:S04]  /*0530*/  LDG.E R13, desc[UR6][R12.64] ;  /* 0x000000060c0d7981 */ /* 0x000f68000c1e1900 */
[----:B------:R-:W5:Y:S01]  /*0540*/  LDG.E R18, desc[UR6][R18.64] ;  /* 0x0000000612127981 */ /* 0x000f62000c1e1900 */
[----:B0-----:R-:W-:-:S05]  /*0550*/  IMAD.WIDE R10, R4, 0x4, R14 ;  /* 0x00000004040a7825 */ /* 0x001fca00078e020e */
[----:B------:R0:W5:Y:S01]  /*0560*/  LDG.E R12, desc[UR6][R10.64] ;  /* 0x000000060a0c7981 */ /* 0x000162000c1e1900 */
[----:B------:R-:W-:-:S06]  /*0570*/  IMAD.WIDE R28, R4, 0x4, R10 ;  /* 0x00000004041c7825 */ /* 0x000fcc00078e020a */
[----:B------:R-:W5:Y:S01]  /*0580*/  LDG.E R29, desc[UR6][R28.64] ;  /* 0x000000061c1d7981 */ /* 0x000f62000c1e1900 */
[----:B0-----:R-:W-:-:S03]  /*0590*/  IMAD.WIDE R10, R4, 0x4, R22 ;  /* 0x00000004040a7825 */ /* 0x001fc600078e0216 */
[----:B------:R-:W5:Y:S01]  /*05a0*/  LDG.E R23, desc[UR6][R22.64] ;  /* 0x0000000616177981 */ /* 0x000f62000c1e1900 */
[----:B------:R-:W-:-:S03]  /*05b0*/  IMAD.WIDE R14, R4, 0x4, R10 ;  /* 0x00000004040e7825 */ /* 0x000fc600078e020a */
[----:B------:R-:W5:Y:S04]  /*05c0*/  LDG.E R17, desc[UR6][R10.64] ;  /* 0x000000060a117981 */ /* 0x000f68000c1e1900 */
[----:B------:R-:W5:Y:S01]  /*05d0*/  LDG.E R14, desc[UR6][R14.64] ;  /* 0x000000060e0e7981 */ /* 0x000f62000c1e1900 */
[----:B------:R-:W-:-:S05]  /*05e0*/  VIADD R3, R3, 0x10 ;  /* 0x0000001003037836 */ /* 0x000fca0000000000 */
[----:B------:R-:W-:Y:S02]  /*05f0*/  ISETP.GE.AND P1, PT, R3, -0xc, PT ;  /* 0xfffffff40300780c */ /* 0x000fe40003f26270 */
[----:B------:R-:W-:-:S04]  /*0600*/  IADD3 R5, PT, PT, R4, R5, R4 ;  /* 0x0000000504057210 */ /* 0x000fc80007ffe004 */
[----:B------:R-:W-:Y:S02]  /*0610*/  IADD3 R5, PT, PT, R4, R5, R4 ;  /* 0x0000000504057210 */ /* 0x000fe40007ffe004 */
[----:B--2---:R-:W-:-:S04]  /*0620*/  IADD3 R8, PT, PT, R9, R8, R7 ;  /* 0x0000000809087210 */ /* 0x004fc80007ffe007 */
[----:B----4-:R-:W-:-:S04]  /*0630*/  IADD3 R8, PT, PT, R25, R26, R8 ;  /* 0x0000001a19087210 */ /* 0x010fc80007ffe008 */
[----:B---3--:R-:W-:-:S04]  /*0640*/  IADD3 R8, PT, PT, R21, R24, R8 ;  /* 0x0000001815087210 */ /* 0x008fc80007ffe008 */
[----:B-----5:R-:W-:-:S04]  /*0650*/  IADD3 R8, PT, PT, R13, R20, R8 ;  /* 0x000000140d087210 */ /* 0x020fc80007ffe008 */
[----:B------:R-:W-:-:S04]  /*0660*/  IADD3 R8, PT, PT, R27, R16, R8 ;  /* 0x000000101b087210 */ /* 0x000fc80007ffe008 */
[----:B------:R-:W-:-:S04]  /*0670*/  IADD3 R8, PT, PT, R29, R12, R8 ;  /* 0x0000000c1d087210 */ /* 0x000fc80007ffe008 */
[----:B------:R-:W-:-:S04]  /*0680*/  IADD3 R8, PT, PT, R23, R18, R8 ;  /* 0x0000001217087210 */ /* 0x000fc80007ffe008 */
[----:B------:R-:W-:Y:S01]  /*0690*/  IADD3 R7, PT, PT, R14, R17, R8 ;  /* 0x000000110e077210 */ /* 0x000fe20007ffe008 */
[----:B------:R-:W-:Y:S06]  /*06a0*/  @!P1 BRA `(.L_x_9) ;  /* 0xfffffffc00309947 */ /* 0x000fec000383ffff */
.L_x_8:
[----:B------:R-:W-:Y:S05]  /*06b0*/  BSYNC.RECONVERGENT B3 ;  /* 0x0000000000037941 */ /* 0x000fea0003800200 */
.L_x_7:
[----:B------:R-:W-:Y:S01]  /*06c0*/  IMAD.MOV R8, RZ, RZ, -R3 ;  /* 0x000000ffff087224 */ /* 0x000fe200078e0a03 */
[----:B------:R-:W-:Y:S04]  /*06d0*/  BSSY.RECONVERGENT B3, `(.L_x_10) ;  /* 0x000001e000037945 */ /* 0x000fe80003800200 */
[----:B------:R-:W-:-:S13]  /*06e0*/  ISETP.GT.AND P1, PT, R8, 0x4, PT ;  /* 0x000000040800780c */ /* 0x000fda0003f24270 */
[----:B------:R-:W-:Y:S05]  /*06f0*/  @!P1 BRA `(.L_x_11) ;  /* 0x00000000006c9947 */ /* 0x000fea0003800000 */
[----:B------:R-:W0:Y:S01]  /*0700*/  LDC.64 R12, c[0x0][0x380] ;  /* 0x0000e000ff0c7b82 */ /* 0x000e220000000a00 */
[----:B------:R-:W-:Y:S01]  /*0710*/  IADD3 R9, PT, PT, R4, R5, R4 ;  /* 0x0000000504097210 */ /* 0x000fe20007ffe004 */
[----:B0-----:R-:W-:-:S03]  /*0720*/  IMAD.WIDE R22, R5, 0x4, R12 ;  /* 0x0000000405167825 */ /* 0x001fc600078e020c */
[C---:B------:R-:W-:Y:S01]  /*0730*/  IADD3 R5, PT, PT, R4.reuse, R9, R4 ;  /* 0x0000000904057210 */ /* 0x040fe20007ffe004 */
[----:B------:R-:W-:Y:S02]  /*0740*/  IMAD.WIDE R14, R4, 0x4, R22 ;  /* 0x00000004040e7825 */ /* 0x000fe400078e0216 */
[----:B------:R-:W2:Y:S02]  /*0750*/  LDG.E R22, desc[UR6][R22.64] ;  /* 0x0000000616167981 */ /* 0x000ea4000c1e1900 */
[----:B------:R-:W-:-:S04]  /*0760*/  IMAD.WIDE R12, R5, 0x4, R12 ;  /* 0x00000004050c7825 */ /* 0x000fc800078e020c */
[C---:B------:R-:W-:Y:S02]  /*0770*/  IMAD.WIDE R8, R4.reuse, 0x4, R14 ;  /* 0x0000000404087825 */ /* 0x040fe400078e020e */
[----:B------:R-:W2:Y:S02]  /*0780*/  LDG.E R14, desc[UR6][R14.64] ;  /* 0x000000060e0e7981 */ /* 0x000ea4000c1e1900 */
[C---:B------:R-:W-:Y:S02]  /*0790*/  IMAD.WIDE R10, R4.reuse, 0x4, R12 ;  /* 0x00000004040a7825 */ /* 0x040fe400078e020c */
[----:B------:R-:W3:Y:S02]  /*07a0*/  LDG.E R13, desc[UR6][R12.64] ;  /* 0x000000060c0d7981 */ /* 0x000ee4000c1e1900 */
[C---:B------:R-:W-:Y:S02]  /*07b0*/  IMAD.WIDE R16, R4.reuse, 0x4, R8 ;  /* 0x0000000404107825 */ /* 0x040fe400078e0208 */
[----:B------:R-:W4:Y:S02]  /*07c0*/  LDG.E R9, desc[UR6][R8.64] ;  /* 0x0000000608097981 */ /* 0x000f24000c1e1900 */
[----:B------:R-:W-:-:S02]  /*07d0*/  IMAD.WIDE R18, R4, 0x4, R10 ;  /* 0x0000000404127825 */ /* 0x000fc400078e020a */
[----:B------:R-:W4:Y:S02]  /*07e0*/  LDG.E R16, desc[UR6][R16.64] ;  /* 0x0000000610107981 */ /* 0x000f24000c1e1900 */
[C---:B------:R-:W-:Y:S02]  /*07f0*/  IMAD.WIDE R20, R4.reuse, 0x4, R18 ;  /* 0x0000000404147825 */ /* 0x040fe400078e0212 */
[----:B------:R-:W3:Y:S04]  /*0800*/  LDG.E R10, desc[UR6][R10.64] ;  /* 0x000000060a0a7981 */ /* 0x000ee8000c1e1900 */
[----:B------:R-:W5:Y:S04]  /*0810*/  LDG.E R19, desc[UR6][R18.64] ;  /* 0x0000000612137981 */ /* 0x000f68000c1e1900 */
[----:B------:R-:W5:Y:S01]  /*0820*/  LDG.E R20, desc[UR6][R20.64] ;  /* 0x0000000614147981 */ /* 0x000f62000c1e1900 */
[----:B------:R-:W-:Y:S01]  /*0830*/  IADD3 R5, PT, PT, R4, R5, R4 ;  /* 0x0000000504057210 */ /* 0x000fe20007ffe004 */
[----:B------:R-:W-:Y:S01]  /*0840*/  VIADD R3, R3, 0x8 ;  /* 0x0000000803037836 */ /* 0x000fe20000000000 */
[----:B------:R-:W-:-:S02]  /*0850*/  PLOP3.LUT P0, PT, PT, PT, PT, 0x8, 0x80 ;  /* 0x000000000080781c */ /* 0x000fc40003f0e170 */
[----:B------:R-:W-:Y:S02]  /*0860*/  IADD3 R5, PT, PT, R4, R5, R4 ;  /* 0x0000000504057210 */ /* 0x000fe40007ffe004 */
[----:B--2---:R-:W-:-:S04]  /*0870*/  IADD3 R22, PT, PT, R14, R22, R7 ;  /* 0x000000160e167210 */ /* 0x004fc80007ffe007 */
[----:B----4-:R-:W-:-:S04]  /*0880*/  IADD3 R22, PT, PT, R16, R9, R22 ;  /* 0x0000000910167210 */ /* 0x010fc80007ffe016 */
[----:B---3--:R-:W-:-:S04]  /*0890*/  IADD3 R22, PT, PT, R10, R13, R22 ;  /* 0x0000000d0a167210 */ /* 0x008fc80007ffe016 */
[----:B-----5:R-:W-:-:S07]  /*08a0*/  IADD3 R7, PT, PT, R20, R19, R22 ;  /* 0x0000001314077210 */ /* 0x020fce0007ffe016 */
.L_x_11:
[----:B------:R-:W-:Y:S05]  /*08b0*/  BSYNC.RECONVERGENT B3 ;  /* 0x0000000000037941 */ /* 0x000fea0003800200 */
.L_x_10:
[----:B------:R-:W-:-:S13]  /*08c0*/  ISETP.NE.OR P0, PT, R3, RZ, P0 ;  /* 0x000000ff0300720c */ /* 0x000fda0000705670 */
[----:B------:R-:W-:Y:S05]  /*08d0*/  @!P0 BREAK.RELIABLE B0 ;  /* 0x0000000000008942 */ /* 0x000fea0003800100 */
[----:B------:R-:W-:Y:S05]  /*08e0*/  @!P0 BRA `(.L_x_4) ;  /* 0x0000000000448947 */ /* 0x000fea0003800000 */
.L_x_6:
[----:B------:R-:W-:Y:S05]  /*08f0*/  BSYNC.RELIABLE B0 ;  /* 0x0000000000007941 */ /* 0x000fea0003800100 */
.L_x_5:
[----:B------:R-:W0:Y:S02]  /*0900*/  LDC.64 R8, c[0x0][0x380] ;  /* 0x0000e000ff087b82 */ /* 0x000e240000000a00 */
[----:B0-----:R-:W-:-:S04]  /*0910*/  IMAD.WIDE R8, R5, 0x4, R8 ;  /* 0x0000000405087825 */ /* 0x001fc800078e0208 */
[C---:B------:R-:W-:Y:S02]  /*0920*/  IMAD.WIDE R10, R4.reuse, 0x4, R8 ;  /* 0x00000004040a7825 */ /* 0x040fe400078e0208 */
[----:B------:R-:W2:Y:S02]  /*0930*/  LDG.E R8, desc[UR6][R8.64] ;  /* 0x0000000608087981 */ /* 0x000ea4000c1e1900 */
[C---:B------:R-:W-:Y:S02]  /*0940*/  IMAD.WIDE R12, R4.reuse, 0x4, R10 ;  /* 0x00000004040c7825 */ /* 0x040fe400078e020a */
[----:B------:R-:W2:Y:S02]  /*0950*/  LDG.E R10, desc[UR6][R10.64] ;  /* 0x000000060a0a7981 */ /* 0x000ea4000c1e1900 */
[----:B------:R-:W-:Y:S02]  /*0960*/  IMAD.WIDE R14, R4, 0x4, R12 ;  /* 0x00000004040e7825 */ /* 0x000fe400078e020c */
[----:B------:R-:W3:Y:S04]  /*0970*/  LDG.E R12, desc[UR6][R12.64] ;  /* 0x000000060c0c7981 */ /* 0x000ee8000c1e1900 */
[----:B------:R-:W3:Y:S01]  /*0980*/  LDG.E R14, desc[UR6][R14.64] ;  /* 0x000000060e0e7981 */ /* 0x000ee2000c1e1900 */
[----:B------:R-:W-:-:S05]  /*0990*/  VIADD R3, R3, 0x4 ;  /* 0x0000000403037836 */ /* 0x000fca0000000000 */
[----:B------:R-:W-:Y:S02]  /*09a0*/  ISETP.NE.AND P0, PT, R3, RZ, PT ;  /* 0x000000ff0300720c */ /* 0x000fe40003f05270 */
[----:B------:R-:W-:-:S04]  /*09b0*/  IADD3 R5, PT, PT, R4, R5, R4 ;  /* 0x0000000504057210 */ /* 0x000fc80007ffe004 */
[----:B------:R-:W-:Y:S02]  /*09c0*/  IADD3 R5, PT, PT, R4, R5, R4 ;  /* 0x0000000504057210 */ /* 0x000fe40007ffe004 */
[----:B--2---:R-:W-:-:S04]  /*09d0*/  IADD3 R7, PT, PT, R10, R8, R7 ;  /* 0x000000080a077210 */ /* 0x004fc80007ffe007 */
[----:B---3--:R-:W-:Y:S01]  /*09e0*/  IADD3 R7, PT, PT, R14, R12, R7 ;  /* 0x0000000c0e077210 */ /* 0x008fe20007ffe007 */
[----:B------:R-:W-:Y:S06]  /*09f0*/  @P0 BRA `(.L_x_5) ;  /* 0xfffffffc00c00947 */ /* 0x000fec000383ffff */
.L_x_4:
[----:B------:R-:W-:Y:S05]  /*0a00*/  BSYNC.RECONVERGENT B1 ;  /* 0x0000000000017941 */ /* 0x000fea0003800200 */
.L_x_3:
[----:B------:R-:W-:-:S13]  /*0a10*/  ISETP.NE.AND P0, PT, R6, RZ, PT ;  /* 0x000000ff0600720c */ /* 0x000fda0003f05270 */
[----:B------:R-:W-:Y:S05]  /*0a20*/  @!P0 BRA `(.L_x_2) ;  /* 0x0000000000248947 */ /* 0x000fea0003800000 */
[----:B------:R-:W0:Y:S01]  /*0a30*/  LDC.64 R8, c[0x0][0x380] ;  /* 0x0000e000ff087b82 */ /* 0x000e220000000a00 */
[----:B------:R-:W-:-:S07]  /*0a40*/  IMAD.MOV R6, RZ, RZ, -R6 ;  /* 0x000000ffff067224 */ /* 0x000fce00078e0a06 */
.L_x_12:
[----:B0-----:R-:W-:-:S06]  /*0a50*/  IMAD.WIDE R10, R5, 0x4, R8 ;  /* 0x00000004050a7825 */ /* 0x001fcc00078e0208 */
[----:B------:R-:W2:Y:S01]  /*0a60*/  LDG.E R10, desc[UR6][R10.64] ;  /* 0x000000060a0a7981 */ /* 0x000ea2000c1e1900 */
[----:B------:R-:W-:Y:S01]  /*0a70*/  VIADD R6, R6, 0x1 ;  /* 0x0000000106067836 */ /* 0x000fe20000000000 */
[----:B------:R-:W-:-:S04]  /*0a80*/  IADD3 R5, PT, PT, R4, R5, RZ ;  /* 0x0000000504057210 */ /* 0x000fc80007ffe0ff */
[----:B------:R-:W-:Y:S01]  /*0a90*/  ISETP.NE.AND P0, PT, R6, RZ, PT ;  /* 0x000000ff0600720c */ /* 0x000fe20003f05270 */
[----:B--2---:R-:W-:-:S12]  /*0aa0*/  IMAD.IADD R7, R10, 0x1, R7 ;  /* 0x000000010a077824 */ /* 0x004fd800078e0207 */
[----:B------:R-:W-:Y:S05]  /*0ab0*/  @P0 BRA `(.L_x_12) ;  /* 0xfffffffc00e40947 */ /* 0x000fea000383ffff */
.L_x_2:
[----:B------:R-:W-:Y:S05]  /*0ac0*/  BSYNC.RECONVERGENT B2 ;  /* 0x0000000000027941 */ /* 0x000fea0003800200 */
.L_x_1:
[----:B------:R-:W-:Y:S05]  /*0ad0*/  WARPSYNC.ALL ;  /* 0x0000000000007948 */ /* 0x000fea0003800000 */
[----:B------:R-:W0:Y:S01]  /*0ae0*/  S2UR UR5, SR_CgaCtaId ;  /* 0x00000000000579c3 */ /* 0x000e220000008800 */
[----:B------:R-:W-:Y:S02]  /*0af0*/  UMOV UR4, 0x400 ;  /* 0x0000040000047882 */ /* 0x000fe40000000000 */
[----:B0-----:R-:W-:-:S06]  /*0b00*/  ULEA UR4, UR5, UR4, 0x18 ;  /* 0x0000000405047291 */ /* 0x001fcc000f8ec0ff */
[----:B------:R-:W-:-:S05]  /*0b10*/  LEA R4, R2, UR4, 0x2 ;  /* 0x0000000402047c11 */ /* 0x000fca000f8e10ff */
[----:B------:R-:W0:Y:S01]  /*0b20*/  LDCU UR4, c[0x0][0x360] ;  /* 0x00006c00ff0477ac */ /* 0x000e220008000800 */
[----:B------:R1:W-:Y:S01]  /*0b30*/  STS [R4], R7 ;  /* 0x0000000704007388 */ /* 0x0003e20000000800 */
[----:B0-----:R-:W-:Y:S01]  /*0b40*/  UISETP.GE.U32.AND UP0, UPT, UR4, 0x2, UPT ;  /* 0x000000020400788c */ /* 0x001fe2000bf06070 */
[----:B------:R-:W-:Y:S08]  /*0b50*/  BAR.SYNC.DEFER_BLOCKING 0x0 ;  /* 0x0000000000007b1d */ /* 0x000ff00000010000 */
[----:B-1----:R-:W-:Y:S05]  /*0b60*/  BRA.U !UP0, `(.L_x_13) ;  /* 0x00000001083c7547 */ /* 0x002fea000b800000 */
[----:B------:R-:W-:-:S07]  /*0b70*/  IMAD.U32 R3, RZ, RZ, UR4 ;  /* 0x00000004ff037e24 */ /* 0x000fce000f8e00ff */
.L_x_16:
[--C-:B------:R-:W-:Y:S01]  /*0b80*/  IMAD.MOV.U32 R7, RZ, RZ, R3.reuse ;  /* 0x000000ffff077224 */ /* 0x100fe200078e0003 */
[----:B------:R-:W-:Y:S01]  /*0b90*/  SHF.R.U32.HI R3, RZ, 0x1, R3 ;  /* 0x00000001ff037819 */ /* 0x000fe20000011603 */
[----:B------:R-:W-:Y:S03]  /*0ba0*/  BSSY.RECONVERGENT B0, `(.L_x_14) ;  /* 0x0000008000007945 */ /* 0x000fe60003800200 */
[----:B------:R-:W-:-:S13]  /*0bb0*/  ISETP.GE.U32.AND P0, PT, R2, R3, PT ;  /* 0x000000030200720c */ /* 0x000fda0003f06070 */
[----:B0-----:R-:W-:Y:S05]  /*0bc0*/  @P0 BRA `(.L_x_15) ;  /* 0x0000000000140947 */ /* 0x001fea0003800000 */
[----:B------:R-:W-:Y:S01]  /*0bd0*/  IMAD R6, R3, 0x4, R4 ;  /* 0x0000000403067824 */ /* 0x000fe200078e0204 */
[----:B------:R-:W-:Y:S05]  /*0be0*/  LDS R5, [R4] ;  /* 0x0000000004057984 */ /* 0x000fea0000000800 */
[----:B------:R-:W0:Y:S02]  /*0bf0*/  LDS R6, [R6] ;  /* 0x0000000006067984 */ /* 0x000e240000000800 */
[----:B0-----:R-:W-:-:S13]  /*0c00*/  ISETP.GE.AND P0, PT, R5, R6, PT ;  /* 0x000000060500720c */ /* 0x001fda0003f06270 */
[----:B------:R0:W-:Y:S02]  /*0c10*/  @!P0 STS [R4], R6 ;  /* 0x0000000604008388 */ /* 0x0001e40000000800 */
.L_x_15:
[----:B------:R-:W-:Y:S05]  /*0c20*/  BSYNC.RECONVERGENT B0 ;  /* 0x0000000000007941 */ /* 0x000fea0003800200 */
.L_x_14:
[----:B------:R-:W-:Y:S01]  /*0c30*/  BAR.SYNC.DEFER_BLOCKING 0x0 ;  /* 0x0000000000007b1d */ /* 0x000fe20000010000 */
[----:B------:R-:W-:-:S13]  /*0c40*/  ISETP.GT.U32.AND P0, PT, R7, 0x3, PT ;  /* 0x000000030700780c */ /* 0x000fda0003f04070 */
[----:B------:R-:W-:Y:S05]  /*0c50*/  @P0 BRA `(.L_x_16) ;  /* 0xfffffffc00c80947 */ /* 0x000fea000383ffff */
.L_x_13:
[----:B------:R-:W-:-:S13]  /*0c60*/  ISETP.NE.AND P0, PT, R2, RZ, PT ;  /* 0x000000ff0200720c */ /* 0x000fda0003f05270 */
[----:B------:R-:W-:Y:S05]  /*0c70*/  @P0 EXIT ;  /* 0x000000000000094d */ /* 0x000fea0003800000 */
[----:B------:R-:W1:Y:S01]  /*0c80*/  S2UR UR5, SR_CgaCtaId ;  /* 0x00000000000579c3 */ /* 0x000e620000008800 */
[----:B------:R-:W-:-:S07]  /*0c90*/  UMOV UR4, 0x400 ;  /* 0x0000040000047882 */ /* 0x000fce0000000000 */
[----:B------:R-:W2:Y:S01]  /*0ca0*/  LDC.64 R2, c[0x0][0x390] ;  /* 0x0000e400ff027b82 */ /* 0x000ea20000000a00 */
[----:B-1----:R-:W-:Y:S01]  /*0cb0*/  ULEA UR4, UR5, UR4, 0x18 ;  /* 0x0000000405047291 */ /* 0x002fe2000f8ec0ff */
[----:B--2---:R-:W-:-:S08]  /*0cc0*/  IMAD.WIDE.U32 R2, R0, 0x4, R2 ;  /* 0x0000000400027825 */ /* 0x004fd000078e0002 */
[----:B------:R-:W1:Y:S04]  /*0cd0*/  LDS R5, [UR4] ;  /* 0x00000004ff057984 */ /* 0x000e680008000800 */
[----:B-1----:R-:W-:Y:S01]  /*0ce0*/  STG.E desc[UR6][R2.64], R5 ;  /* 0x0000000502007986 */ /* 0x002fe2000c101906 */
[----:B------:R-:W-:Y:S05]  /*0cf0*/  EXIT ;  /* 0x000000000000794d */ /* 0x000fea0003800000 */
.L_x_17:
        /* <DEDUP_REMOVED lines=16> */
.L_x_20:


//--------------------- .text._Z11kernelCountPiS_ii --------------------------
	.section	.text._Z11kernelCountPiS_ii,"ax",@progbits
	.align	128
        .global         _Z11kernelCountPiS_ii
        .type           _Z11kernelCountPiS_ii,@function
        .size           _Z11kernelCountPiS_ii,(.L_x_21 - _Z11kernelCountPiS_ii)
        .other          _Z11kernelCountPiS_ii,@"STO_CUDA_ENTRY STV_DEFAULT"
_Z11kernelCountPiS_ii:
.text._Z11kernelCountPiS_ii:
[----:B------:R-:W-:Y:S01]  /*0000*/  LDC R1, c[0x0][0x37c] ;  /* 0x0000df00ff017b82 */ /* 0x000fe20000000800 */
[----:B------:R-:W0:Y:S01]  /*0010*/  S2R R5, SR_TID.X ;  /* 0x0000000000057919 */ /* 0x000e220000002100 */
[----:B------:R-:W0:Y:S01]  /*0020*/  LDCU UR4, c[0x0][0x360] ;  /* 0x00006c00ff0477ac */ /* 0x000e220008000800 */
[----:B------:R-:W0:Y:S01]  /*0030*/  S2R R0, SR_CTAID.X ;  /* 0x0000000000007919 */ /* 0x000e220000002500 */
[----:B------:R-:W1:Y:S01]  /*0040*/  LDCU UR5, c[0x0][0x390] ;  /* 0x00007200ff0577ac */ /* 0x000e620008000800 */
[----:B0-----:R-:W-:-:S05]  /*0050*/  IMAD R5, R0, UR4, R5 ;  /* 0x0000000400057c24 */ /* 0x001fca000f8e0205 */
[----:B-1----:R-:W-:-:S13]  /*0060*/  ISETP.GE.AND P0, PT, R5, UR5, PT ;  /* 0x0000000505007c0c */ /* 0x002fda000bf06270 */
[----:B------:R-:W-:Y:S05]  /*0070*/  @P0 EXIT ;  /* 0x000000000000094d */ /* 0x000fea0003800000 */
[----:B------:R-:W0:Y:S01]  /*0080*/  LDC.64 R2, c[0x0][0x380] ;  /* 0x0000e000ff027b82 */ /* 0x000e220000000a00 */
[----:B------:R-:W1:Y:S07]  /*0090*/  LDCU.64 UR4, c[0x0][0x358] ;  /* 0x00006b00ff0477ac */ /* 0x000e6e0008000a00 */
[----:B------:R-:W2:Y:S01]  /*00a0*/  LDC R9, c[0x0][0x394] ;  /* 0x0000e500ff097b82 */ /* 0x000ea20000000800 */
[----:B0-----:R-:W-:-:S06]  /*00b0*/  IMAD.WIDE R2, R5, 0x4, R2 ;  /* 0x0000000405027825 */ /* 0x001fcc00078e0202 */
[----:B-1----:R-:W3:Y:S01]  /*00c0*/  LDG.E R2, desc[UR4][R2.64] ;  /* 0x0000000402027981 */ /* 0x002ee2000c1e1900 */
[----:B--2---:R-:W-:-:S04]  /*00d0*/  IABS R7, R9 ;  /* 0x0000000900077213 */ /* 0x004fc80000000000 */
[----:B------:R-:W0:Y:S08]  /*00e0*/  I2F.RP R0, R7 ;  /* 0x0000000700007306 */ /* 0x000e300000209400 */
[----:B0-----:R-:W0:Y:S02]  /*00f0*/  MUFU.RCP R0, R0 ;  /* 0x0000000000007308 */ /* 0x001e240000001000 */
[----:B0-----:R-:W-:-:S06]  /*0100*/  VIADD R4, R0, 0xffffffe ;  /* 0x0ffffffe00047836 */ /* 0x001fcc0000000000 */
[----:B------:R0:W1:Y:S02]  /*0110*/  F2I.FTZ.U32.TRUNC.NTZ R5, R4 ;  /* 0x0000000400057305 */ /* 0x000064000021f000 */
[----:B0-----:R-:W-:Y:S01]  /*0120*/  IMAD.MOV.U32 R4, RZ, RZ, RZ ;  /* 0x000000ffff047224 */ /* 0x001fe200078e00ff */
[----:B-1----:R-:W-:-:S05]  /*0130*/  IADD3 R6, PT, PT, RZ, -R5, RZ ;  /* 0x80000005ff067210 */ /* 0x002fca0007ffe0ff */
[----:B------:R-:W-:-:S04]  /*0140*/  IMAD R11, R6, R7, RZ ;  /* 0x00000007060b7224 */ /* 0x000fc800078e02ff */
[----:B------:R-:W-:Y:S01]  /*0150*/  IMAD.HI.U32 R5, R5, R11, R4 ;  /* 0x0000000b05057227 */ /* 0x000fe200078e0004 */
[----:B---3--:R-:W-:Y:S02]  /*0160*/  IABS R6, R2 ;  /* 0x0000000200067213 */ /* 0x008fe40000000000 */
[----:B------:R-:W-:-:S03]  /*0170*/  LOP3.LUT R2, R2, R9, RZ, 0x3c, !PT ;  /* 0x0000000902027212 */ /* 0x000fc600078e3cff */
[----:B------:R-:W-:Y:S01]  /*0180*/  IMAD.HI.U32 R5, R5, R6, RZ ;  /* 0x0000000605057227 */ /* 0x000fe200078e00ff */
[----:B------:R-:W-:Y:S02]  /*0190*/  ISETP.GE.AND P1, PT, R2, RZ, PT ;  /* 0x000000ff0200720c */ /* 0x000fe40003f26270 */
[----:B------:R-:W0:Y:S02]  /*01a0*/  LDC.64 R2, c[0x0][0x388] ;  /* 0x0000e200ff027b82 */ /* 0x000e240000000a00 */
[----:B------:R-:W-:-:S05]  /*01b0*/  IADD3 R0, PT, PT, -R5, RZ, RZ ;  /* 0x000000ff05007210 */ /* 0x000fca0007ffe1ff */
[----:B------:R-:W-:-:S05]  /*01c0*/  IMAD R0, R7, R0, R6 ;  /* 0x0000000007007224 */ /* 0x000fca00078e0206 */
[----:B------:R-:W-:-:S13]  /*01d0*/  ISETP.GT.U32.AND P2, PT, R7, R0, PT ;  /* 0x000000000700720c */ /* 0x000fda0003f44070 */
[----:B------:R-:W-:Y:S01]  /*01e0*/  @!P2 IMAD.IADD R0, R0, 0x1, -R7 ;  /* 0x000000010000a824 */ /* 0x000fe200078e0a07 */
[----:B------:R-:W-:Y:S02]  /*01f0*/  @!P2 IADD3 R5, PT, PT, R5, 0x1, RZ ;  /* 0x000000010505a810 */ /* 0x000fe40007ffe0ff */
[----:B------:R-:W-:Y:S02]  /*0200*/  ISETP.NE.AND P2, PT, R9, RZ, PT ;  /* 0x000000ff0900720c */ /* 0x000fe40003f45270 */
[----:B------:R-:W-:-:S13]  /*0210*/  ISETP.GE.U32.AND P0, PT, R0, R7, PT ;  /* 0x000000070000720c */ /* 0x000fda0003f06070 */
[----:B------:R-:W-:-:S05]  /*0220*/  @P0 VIADD R5, R5, 0x1 ;  /* 0x0000000105050836 */ /* 0x000fca0000000000 */
[----:B------:R-:W-:Y:S02]  /*0230*/  @!P1 IADD3 R5, PT, PT, -R5, RZ, RZ ;  /* 0x000000ff05059210 */ /* 0x000fe40007ffe1ff */
[----:B------:R-:W-:-:S05]  /*0240*/  @!P2 LOP3.LUT R5, RZ, R9, RZ, 0x33, !PT ;  /* 0x00000009ff05a212 */ /* 0x000fca00078e33ff */
[----:B------:R-:W-:-:S05]  /*0250*/  IMAD.HI R0, R5, 0x66666667, RZ ;  /* 0x6666666705007827 */ /* 0x000fca00078e02ff */
[----:B------:R-:W-:-:S04]  /*0260*/  SHF.R.U32.HI R7, RZ, 0x1f, R0 ;  /* 0x0000001fff077819 */ /* 0x000fc80000011600 */
[----:B------:R-:W-:Y:S01]  /*0270*/  LEA.HI.SX32 R0, R0, R7, 0x1e ;  /* 0x0000000700007211 */ /* 0x000fe200078ff2ff */
[----:B------:R-:W-:-:S04]  /*0280*/  IMAD.MOV.U32 R7, RZ, RZ, 0x1 ;  /* 0x00000001ff077424 */ /* 0x000fc800078e00ff */
[----:B------:R-:W-:-:S04]  /*0290*/  IMAD R5, R0, -0xa, R5 ;  /* 0xfffffff600057824 */ /* 0x000fc800078e0205 */
[----:B0-----:R-:W-:-:S05]  /*02a0*/  IMAD.WIDE R2, R5, 0x4, R2 ;  /* 0x0000000405027825 */ /* 0x001fca00078e0202 */
[----:B------:R-:W-:Y:S01]  /*02b0*/  REDG.E.ADD.STRONG.GPU desc[UR4][R2.64], R7 ;  /* 0x000000070200798e */ /* 0x000fe2000c12e104 */
[----:B------:R-:W-:Y:S05]  /*02c0*/  EXIT ;  /* 0x000000000000794d */ /* 0x000fea0003800000 */
.L_x_18:
        /* <DEDUP_REMOVED lines=11> */
.L_x_21:


//--------------------- .nv.shared.reserved.0     --------------------------
	.section	.nv.shared.reserved.0,"aw",@nobits
	.weak		__nv_reservedSMEM_offset_0_alias
	.size		__nv_reservedSMEM_offset_0_alias, 0, 64
	.other		__nv_reservedSMEM_offset_0_alias,@"STO_CUDA_RESERVED_SHARED STV_DEFAULT"
__nv_reservedSMEM_offset_0_alias:
	.zero		0
	.zero		64


//--------------------- .nv.shared._Z11getMaxOnGpuPKiiPi --------------------------
	.section	.nv.shared._Z11getMaxOnGpuPKiiPi,"aw",@nobits
	.sectionflags	@""
	.align	4
.nv.shared._Z11getMaxOnGpuPKiiPi:
	.zero		5120


//--------------------- .nv.constant0._Z12kernelOutputPiS_i --------------------------
	.section	.nv.constant0._Z12kernelOutputPiS_i,"a",@progbits
	.sectionflags	@""
	.align	4
.nv.constant0._Z12kernelOutputPiS_i:
	.zero		916


//--------------------- .nv.constant0._Z11getMaxOnGpuPKiiPi --------------------------
	.section	.nv.constant0._Z11getMaxOnGpuPKiiPi,"a",@progbits
	.sectionflags	@""
	.align	4
.nv.constant0._Z11getMaxOnGpuPKiiPi:
	.zero		920


//--------------------- .nv.constant0._Z11kernelCountPiS_ii --------------------------
	.section	.nv.constant0._Z11kernelCountPiS_ii,"a",@progbits
	.sectionflags	@""
	.align	4
.nv.constant0._Z11kernelCountPiS_ii:
	.zero		920


//--------------------- SYMBOLS --------------------------

	.type		.nv.reservedSmem.offset0,@object
	.size		.nv.reservedSmem.offset0,0x4
	.type		.nv.reservedSmem.cap,@object
	.size		.nv.reservedSmem.cap,0x4
